//
// Generated by NVIDIA NVVM Compiler
//
// Compiler Build ID: CL-36424714
// Cuda compilation tools, release 13.0, V13.0.88
// Based on NVVM 20.0.0
//

.version 9.0
.target sm_100
.address_size 64

	// .globl	atomic_cas_kernel
// _ZZ17atomic_cas_kernelE4smem has been demoted
// _ZZ18atomic_exch_kernelE4smem has been demoted

.visible .entry atomic_cas_kernel(
	.param .u64 .ptr .align 1 atomic_cas_kernel_param_0,
	.param .align 16 .b8 atomic_cas_kernel_param_1[16],
	.param .align 16 .b8 atomic_cas_kernel_param_2[16]
)
{
	.reg .pred 	%p<2>;
	.reg .b32 	%r<18>;
	.reg .b64 	%rd<31>;
	// demoted variable
	.shared .align 16 .b8 _ZZ17atomic_cas_kernelE4smem[2048];
	ld.param.u64 	%rd1, [atomic_cas_kernel_param_0];
	ld.param.v4.u32 	{%r1, %r2, %r3, %r4}, [atomic_cas_kernel_param_1];
	ld.param.v4.u32 	{%r5, %r6, %r7, %r8}, [atomic_cas_kernel_param_2];
	cvta.to.global.u64 	%rd2, %rd1;
	mov.u32 	%r9, %tid.x;
	mov.u32 	%r10, %tid.y;
	mov.u32 	%r11, %tid.z;
	shl.b32 	%r12, %r9, 4;
	mov.u32 	%r13, _ZZ17atomic_cas_kernelE4smem;
	add.s32 	%r14, %r13, %r12;
	mov.b32 	%r15, 0;
	st.shared.v4.u32 	[%r14], {%r9, %r10, %r11, %r15};
	bar.sync 	0;
	setp.eq.s32 	%p1, %r9, 0;
	cvt.u64.u32 	%rd3, %r13;
	cvta.shared.u64 	%rd4, %rd3;
	selp.b64 	%rd5, %rd4, %rd1, %p1;
	mul.wide.u32 	%rd6, %r9, 16;
	add.s64 	%rd7, %rd5, %rd6;
	cvt.u64.u32 	%rd8, %r4;
	shl.b64 	%rd9, %rd8, 32;
	cvt.u64.u32 	%rd10, %r3;
	or.b64  	%rd11, %rd9, %rd10;
	cvt.u64.u32 	%rd12, %r2;
	shl.b64 	%rd13, %rd12, 32;
	cvt.u64.u32 	%rd14, %r1;
	or.b64  	%rd15, %rd13, %rd14;
	cvt.u64.u32 	%rd16, %r8;
	shl.b64 	%rd17, %rd16, 32;
	cvt.u64.u32 	%rd18, %r7;
	or.b64  	%rd19, %rd17, %rd18;
	cvt.u64.u32 	%rd20, %r6;
	shl.b64 	%rd21, %rd20, 32;
	cvt.u64.u32 	%rd22, %r5;
	or.b64  	%rd23, %rd21, %rd22;
	{
	.reg .b128 %dst;
	.reg .b128 %b;
	.reg .b128 %c;
	mov.b128 %b, {%rd23, %rd19};
	mov.b128 %c, {%rd15, %rd11};
	atom.cas.b128 	%dst, [%rd7], %b, %c;
	mov.b128 {%rd24, %rd25}, %dst;
	}
	shl.b32 	%r16, %r10, 4;
	add.s32 	%r17, %r13, %r16;
	{
	.reg .b128 %dst;
	.reg .b128 %b;
	.reg .b128 %c;
	mov.b128 %b, {%rd24, %rd25};
	mov.b128 %c, {%rd23, %rd19};
	atom.shared.cas.b128 	%dst, [%r17], %b, %c;
	mov.b128 {%rd26, %rd27}, %dst;
	}
	add.s64 	%rd28, %rd2, %rd6;
	{
	.reg .b128 %dst;
	.reg .b128 %b;
	.reg .b128 %c;
	mov.b128 %b, {%rd26, %rd27};
	mov.b128 %c, {%rd23, %rd19};
	atom.global.cas.b128 	%dst, [%rd28], %b, %c;
	mov.b128 {%rd29, %rd30}, %dst;
	}
	ret;

}
	// .globl	atomic_exch_kernel
.visible .entry atomic_exch_kernel(
	.param .u64 .ptr .align 1 atomic_exch_kernel_param_0,
	.param .align 16 .b8 atomic_exch_kernel_param_1[16]
)
{
	.reg .pred 	%p<2>;
	.reg .b32 	%r<14>;
	.reg .b64 	%rd<23>;
	// demoted variable
	.shared .align 16 .b8 _ZZ18atomic_exch_kernelE4smem[2048];
	ld.param.u64 	%rd1, [atomic_exch_kernel_param_0];
	ld.param.v4.u32 	{%r1, %r2, %r3, %r4}, [atomic_exch_kernel_param_1];
	cvta.to.global.u64 	%rd2, %rd1;
	mov.u32 	%r5, %tid.x;
	mov.u32 	%r6, %tid.y;
	mov.u32 	%r7, %tid.z;
	shl.b32 	%r8, %r5, 4;
	mov.u32 	%r9, _ZZ18atomic_exch_kernelE4smem;
	add.s32 	%r10, %r9, %r8;
	mov.b32 	%r11, 0;
	st.shared.v4.u32 	[%r10], {%r5, %r6, %r7, %r11};
	bar.sync 	0;
	setp.eq.s32 	%p1, %r5, 0;
	cvt.u64.u32 	%rd3, %r9;
	cvta.shared.u64 	%rd4, %rd3;
	selp.b64 	%rd5, %rd4, %rd1, %p1;
	mul.wide.u32 	%rd6, %r5, 16;
	add.s64 	%rd7, %rd5, %rd6;
	cvt.u64.u32 	%rd8, %r4;
	shl.b64 	%rd9, %rd8, 32;
	cvt.u64.u32 	%rd10, %r3;
	or.b64  	%rd11, %rd9, %rd10;
	cvt.u64.u32 	%rd12, %r2;
	shl.b64 	%rd13, %rd12, 32;
	cvt.u64.u32 	%rd14, %r1;
	or.b64  	%rd15, %rd13, %rd14;
	{
	.reg .b128 %dst;
	.reg .b128 %b;
	mov.b128 %b, {%rd15, %rd11};
	atom.exch.b128 	%dst, [%rd7], %b;
	mov.b128 {%rd16, %rd17}, %dst;
	}
	shl.b32 	%r12, %r6, 4;
	add.s32 	%r13, %r9, %r12;
	{
	.reg .b128 %dst;
	.reg .b128 %b;
	mov.b128 %b, {%rd16, %rd17};
	atom.shared.exch.b128 	%dst, [%r13], %b;
	mov.b128 {%rd18, %rd19}, %dst;
	}
	add.s64 	%rd20, %rd2, %rd6;
	{
	.reg .b128 %dst;
	.reg .b128 %b;
	mov.b128 %b, {%rd18, %rd19};
	atom.global.exch.b128 	%dst, [%rd20], %b;
	mov.b128 {%rd21, %rd22}, %dst;
	}
	ret;

}


// ===== COMPILED SASS (sm_100) =====

	.target	sm_100

	.elftype	@"ET_EXEC"


//--------------------- .note.nv.tkinfo           --------------------------
	.section	.note.nv.tkinfo,"",@"SHT_NOTE"
	.sectionflags	@"SHF_NOTE_NV_TKINFO"
	.tkinfo
        /*0018*/ 	.word	0x00000002
        /*0030*/ 	.string	""
        /*0030*/ 	.string	"ptxas"
        /*0030*/ 	.string	"Cuda compilation tools, release 13.0, V13.0.88"
        /*0030*/ 	.string	"Build cuda_13.0.r13.0/compiler.36424714_0"
        /*0030*/ 	.string	"-arch sm_100 -m 64 "



//--------------------- .note.nv.cuinfo           --------------------------
	.section	.note.nv.cuinfo,"",@"SHT_NOTE"
	.sectionflags	@"SHF_NOTE_NV_CUINFO"
        /*0018*/ 	.short	0x0002
        /*001a*/ 	.short	0x0064
        /*001c*/ 	.short	0x0082
	.zero		2


//--------------------- .nv.info                  --------------------------
	.section	.nv.info,"",@"SHT_CUDA_INFO"
	.align	4


	//----- nvinfo : EIATTR_REGCOUNT
	.align		4
        /*0000*/ 	.byte	0x04, 0x2f
        /*0002*/ 	.short	(.L_1 - .L_0)
	.align		4
.L_0:
        /*0004*/ 	.word	index@(atomic_cas_kernel)
        /*0008*/ 	.word	0x00000013


	//----- nvinfo : EIATTR_FRAME_SIZE
	.align		4
.L_1:
        /*000c*/ 	.byte	0x04, 0x11
        /*000e*/ 	.short	(.L_3 - .L_2)
	.align		4
.L_2:
        /*0010*/ 	.word	index@(atomic_cas_kernel)
        /*0014*/ 	.word	0x00000000


	//----- nvinfo : EIATTR_REGCOUNT
	.align		4
.L_3:
        /*0018*/ 	.byte	0x04, 0x2f
        /*001a*/ 	.short	(.L_5 - .L_4)
	.align		4
.L_4:
        /*001c*/ 	.word	index@(atomic_exch_kernel)
        /*0020*/ 	.word	0x00000015


	//----- nvinfo : EIATTR_FRAME_SIZE
	.align		4
.L_5:
        /*0024*/ 	.byte	0x04, 0x11
        /*0026*/ 	.short	(.L_7 - .L_6)
	.align		4
.L_6:
        /*0028*/ 	.word	index@(atomic_exch_kernel)
        /*002c*/ 	.word	0x00000000


	//----- nvinfo : EIATTR_MIN_STACK_SIZE
	.align		4
.L_7:
        /*0030*/ 	.byte	0x04, 0x12
        /*0032*/ 	.short	(.L_9 - .L_8)
	.align		4
.L_8:
        /*0034*/ 	.word	index@(atomic_exch_kernel)
        /*0038*/ 	.word	0x00000000


	//----- nvinfo : EIATTR_MIN_STACK_SIZE
	.align		4
.L_9:
        /*003c*/ 	.byte	0x04, 0x12
        /*003e*/ 	.short	(.L_11 - .L_10)
	.align		4
.L_10:
        /*0040*/ 	.word	index@(atomic_cas_kernel)
        /*0044*/ 	.word	0x00000000
.L_11:


//--------------------- .nv.compat                --------------------------
	.section	.nv.compat,"",@"SHT_CUDA_COMPAT_INFO"
	.align	4
        /*0000*/ 	.byte	0x02, 0x09, 0x00, 0x00, 0x02, 0x02, 0x01, 0x00, 0x02, 0x05, 0x05, 0x00, 0x03, 0x07, 0x01, 0x01
        /*0010*/ 	.byte	0x02, 0x03, 0x00, 0x00, 0x02, 0x06, 0x01, 0x00, 0x04, 0x0b, 0x08, 0x00, 0x09, 0x00, 0x00, 0x00
        /*0020*/ 	.byte	0x00, 0x00, 0x00, 0x00


//--------------------- .nv.info.atomic_exch_kernel --------------------------
	.section	.nv.info.atomic_exch_kernel,"",@"SHT_CUDA_INFO"
	.sectionflags	@""
	.align	4


	//----- nvinfo : EIATTR_CUDA_API_VERSION
	.align		4
        /*0000*/ 	.byte	0x04, 0x37
        /*0002*/ 	.short	(.L_13 - .L_12)
.L_12:
        /*0004*/ 	.word	0x00000082


	//----- nvinfo : EIATTR_KPARAM_INFO
	.align		4
.L_13:
        /*0008*/ 	.byte	0x04, 0x17
        /*000a*/ 	.short	(.L_15 - .L_14)
.L_14:
        /*000c*/ 	.word	0x00000000
        /*0010*/ 	.short	0x0001
        /*0012*/ 	.short	0x0010
        /*0014*/ 	.byte	0x00, 0xf0, 0x41, 0x00


	//----- nvinfo : EIATTR_KPARAM_INFO
	.align		4
.L_15:
        /*0018*/ 	.byte	0x04, 0x17
        /*001a*/ 	.short	(.L_17 - .L_16)
.L_16:
        /*001c*/ 	.word	0x00000000
        /*0020*/ 	.short	0x0000
        /*0022*/ 	.short	0x0000
        /*0024*/ 	.byte	0x00, 0xf5, 0x21, 0x00


	//----- nvinfo : EIATTR_SPARSE_MMA_MASK
	.align		4
.L_17:
        /*0028*/ 	.byte	0x03, 0x50
        /*002a*/ 	.short	0x0000


	//----- nvinfo : EIATTR_MAXREG_COUNT
	.align		4
        /*002c*/ 	.byte	0x03, 0x1b
        /*002e*/ 	.short	0x00ff


	//----- nvinfo : EIATTR_NUM_BARRIERS
	.align		4
        /*0030*/ 	.byte	0x02, 0x4c
        /*0032*/ 	.byte	0x01
	.zero		1


	//----- nvinfo : EIATTR_MERCURY_ISA_VERSION
	.align		4
        /*0034*/ 	.byte	0x03, 0x5f
        /*0036*/ 	.short	0x0101


	//----- nvinfo : EIATTR_VRC_CTA_INIT_COUNT
	.align		4
        /*0038*/ 	.byte	0x02, 0x4a
	.zero		1
	.zero		1


	//----- nvinfo : EIATTR_EXIT_INSTR_OFFSETS
	.align		4
        /*003c*/ 	.byte	0x04, 0x1c
        /*003e*/ 	.short	(.L_19 - .L_18)


	//   ....[0]....
.L_18:
        /*0040*/ 	.word	0x000001c0


	//----- nvinfo : EIATTR_CBANK_PARAM_SIZE
	.align		4
.L_19:
        /*0044*/ 	.byte	0x03, 0x19
        /*0046*/ 	.short	0x0020


	//----- nvinfo : EIATTR_PARAM_CBANK
	.align		4
        /*0048*/ 	.byte	0x04, 0x0a
        /*004a*/ 	.short	(.L_21 - .L_20)
	.align		4
.L_20:
        /*004c*/ 	.word	index@(.nv.constant0.atomic_exch_kernel)
        /*0050*/ 	.short	0x0380
        /*0052*/ 	.short	0x0020


	//----- nvinfo : EIATTR_SW_WAR
	.align		4
.L_21:
        /*0054*/ 	.byte	0x04, 0x36
        /*0056*/ 	.short	(.L_23 - .L_22)
.L_22:
        /*0058*/ 	.word	0x00000008
.L_23:


//--------------------- .nv.info.atomic_cas_kernel --------------------------
	.section	.nv.info.atomic_cas_kernel,"",@"SHT_CUDA_INFO"
	.sectionflags	@""
	.align	4


	//----- nvinfo : EIATTR_CUDA_API_VERSION
	.align		4
        /*0000*/ 	.byte	0x04, 0x37
        /*0002*/ 	.short	(.L_25 - .L_24)
.L_24:
        /*0004*/ 	.word	0x00000082


	//----- nvinfo : EIATTR_KPARAM_INFO
	.align		4
.L_25:
        /*0008*/ 	.byte	0x04, 0x17
        /*000a*/ 	.short	(.L_27 - .L_26)
.L_26:
        /*000c*/ 	.word	0x00000000
        /*0010*/ 	.short	0x0002
        /*0012*/ 	.short	0x0020
        /*0014*/ 	.byte	0x00, 0xf0, 0x41, 0x00


	//----- nvinfo : EIATTR_KPARAM_INFO
	.align		4
.L_27:
        /*0018*/ 	.byte	0x04, 0x17
        /*001a*/ 	.short	(.L_29 - .L_28)
.L_28:
        /*001c*/ 	.word	0x00000000
        /*0020*/ 	.short	0x0001
        /*0022*/ 	.short	0x0010
        /*0024*/ 	.byte	0x00, 0xf0, 0x41, 0x00


	//----- nvinfo : EIATTR_KPARAM_INFO
	.align		4
.L_29:
        /*0028*/ 	.byte	0x04, 0x17
        /*002a*/ 	.short	(.L_31 - .L_30)
.L_30:
        /*002c*/ 	.word	0x00000000
        /*0030*/ 	.short	0x0000
        /*0032*/ 	.short	0x0000
        /*0034*/ 	.byte	0x00, 0xf5, 0x21, 0x00


	//----- nvinfo : EIATTR_SPARSE_MMA_MASK
	.align		4
.L_31:
        /*0038*/ 	.byte	0x03, 0x50
        /*003a*/ 	.short	0x0000


	//----- nvinfo : EIATTR_MAXREG_COUNT
	.align		4
        /*003c*/ 	.byte	0x03, 0x1b
        /*003e*/ 	.short	0x00ff


	//----- nvinfo : EIATTR_NUM_BARRIERS
	.align		4
        /*0040*/ 	.byte	0x02, 0x4c
        /*0042*/ 	.byte	0x01
	.zero		1


	//----- nvinfo : EIATTR_MERCURY_ISA_VERSION
	.align		4
        /*0044*/ 	.byte	0x03, 0x5f
        /*0046*/ 	.short	0x0101


	//----- nvinfo : EIATTR_VRC_CTA_INIT_COUNT
	.align		4
        /*0048*/ 	.byte	0x02, 0x4a
	.zero		1
	.zero		1


	//----- nvinfo : EIATTR_EXIT_INSTR_OFFSETS
	.align		4
        /*004c*/ 	.byte	0x04, 0x1c
        /*004e*/ 	.short	(.L_33 - .L_32)


	//   ....[0]....
.L_32:
        /*0050*/ 	.word	0x00000210


	//----- nvinfo : EIATTR_CBANK_PARAM_SIZE
	.align		4
.L_33:
        /*0054*/ 	.byte	0x03, 0x19
        /*0056*/ 	.short	0x0030


	//----- nvinfo : EIATTR_PARAM_CBANK
	.align		4
        /*0058*/ 	.byte	0x04, 0x0a
        /*005a*/ 	.short	(.L_35 - .L_34)
	.align		4
.L_34:
        /*005c*/ 	.word	index@(.nv.constant0.atomic_cas_kernel)
        /*0060*/ 	.short	0x0380
        /*0062*/ 	.short	0x0030


	//----- nvinfo : EIATTR_SW_WAR
	.align		4
.L_35:
        /*0064*/ 	.byte	0x04, 0x36
        /*0066*/ 	.short	(.L_37 - .L_36)
.L_36:
        /*0068*/ 	.word	0x00000008
.L_37:


//--------------------- .nv.callgraph             --------------------------
	.section	.nv.callgraph,"",@"SHT_CUDA_CALLGRAPH"
	.align	4
	.sectionentsize	8
	.align		4
        /*0000*/ 	.word	0x00000000
	.align		4
        /*0004*/ 	.word	0xffffffff
	.align		4
        /*0008*/ 	.word	0x00000000
	.align		4
        /*000c*/ 	.word	0xfffffffe
	.align		4
        /*0010*/ 	.word	0x00000000
	.align		4
        /*0014*/ 	.word	0xfffffffd
	.align		4
        /*0018*/ 	.word	0x00000000
	.align		4
        /*001c*/ 	.word	0xfffffffc


//--------------------- .text.atomic_exch_kernel  --------------------------
	.section	.text.atomic_exch_kernel,"ax",@progbits
	.align	128
        .global         atomic_exch_kernel
        .type           atomic_exch_kernel,@function
        .size           atomic_exch_kernel,(.L_x_2 - atomic_exch_kernel)
        .other          atomic_exch_kernel,@"STO_CUDA_ENTRY STV_DEFAULT"
atomic_exch_kernel:
.text.atomic_exch_kernel:
[----:B------:R-:W-:Y:S01]  /*0000*/  LDC R1, c[0x0][0x37c] ;  /* 0x0000df00ff017b82 */ /* 0x000fe20000000800 */
[----:B------:R-:W0:Y:S01]  /*0010*/  S2R R3, SR_CgaCtaId ;  /* 0x0000000000037919 */ /* 0x000e220000008800 */
[----:B------:R-:W-:Y:S01]  /*0020*/  MOV R0, 0x400 ;  /* 0x0000040000007802 */ /* 0x000fe20000000f00 */
[----:B------:R-:W1:Y:S05]  /*0030*/  LDCU.64 UR6, c[0x0][0x380] ;  /* 0x00007000ff0677ac */ /* 0x000e6a0008000a00 */
[----:B------:R-:W2:Y:S01]  /*0040*/  LDC.64 R8, c[0x0][0x390] ;  /* 0x0000e400ff087b82 */ /* 0x000ea20000000a00 */
[----:B------:R-:W3:Y:S01]  /*0050*/  S2R R7, SR_SWINHI ;  /* 0x0000000000077919 */ /* 0x000ee20000002f00 */
[----:B------:R-:W2:Y:S01]  /*0060*/  LDCU.64 UR4, c[0x0][0x358] ;  /* 0x00006b00ff0477ac */ /* 0x000ea20008000a00 */
[----:B------:R-:W4:Y:S05]  /*0070*/  S2R R4, SR_TID.X ;  /* 0x0000000000047919 */ /* 0x000f2a0000002100 */
[----:B------:R-:W2:Y:S01]  /*0080*/  LDC.64 R10, c[0x0][0x398] ;  /* 0x0000e600ff0a7b82 */ /* 0x000ea20000000a00 */
[----:B------:R-:W5:Y:S01]  /*0090*/  S2R R5, SR_TID.Y ;  /* 0x0000000000057919 */ /* 0x000f620000002200 */
[----:B------:R-:W5:Y:S06]  /*00a0*/  S2R R6, SR_TID.Z ;  /* 0x0000000000067919 */ /* 0x000f6c0000002300 */
[----:B------:R-:W2:Y:S01]  /*00b0*/  LDC.64 R16, c[0x0][0x380] ;  /* 0x0000e000ff107b82 */ /* 0x000ea20000000a00 */
[----:B0-----:R-:W-:-:S04]  /*00c0*/  LEA R0, R3, R0, 0x18 ;  /* 0x0000000003007211 */ /* 0x001fc800078ec0ff */
[----:B------:R-:W-:Y:S02]  /*00d0*/  MOV R2, R0 ;  /* 0x0000000000027202 */ /* 0x000fe40000000f00 */
[----:B---3--:R-:W-:Y:S01]  /*00e0*/  MOV R3, R7 ;  /* 0x0000000700037202 */ /* 0x008fe20000000f00 */
[----:B------:R-:W-:Y:S02]  /*00f0*/  IMAD.MOV.U32 R7, RZ, RZ, RZ ;  /* 0x000000ffff077224 */ /* 0x000fe400078e00ff */
[C---:B----4-:R-:W-:Y:S01]  /*0100*/  IMAD R18, R4.reuse, 0x10, R0 ;  /* 0x0000001004127824 */ /* 0x050fe200078e0200 */
[----:B------:R-:W-:-:S04]  /*0110*/  ISETP.NE.AND P0, PT, R4, RZ, PT ;  /* 0x000000ff0400720c */ /* 0x000fc80003f05270 */
[----:B-1----:R-:W-:Y:S02]  /*0120*/  SEL R2, R2, UR6, !P0 ;  /* 0x0000000602027c07 */ /* 0x002fe4000c000000 */
[----:B------:R-:W-:Y:S01]  /*0130*/  SEL R3, R3, UR7, !P0 ;  /* 0x0000000703037c07 */ /* 0x000fe2000c000000 */
[----:B-----5:R-:W-:Y:S02]  /*0140*/  STS.128 [R18], R4 ;  /* 0x0000000412007388 */ /* 0x020fe40000000c00 */
[----:B------:R-:W-:Y:S01]  /*0150*/  IMAD.WIDE.U32 R2, R4, 0x10, R2 ;  /* 0x0000001004027825 */ /* 0x000fe200078e0002 */
[----:B------:R-:W-:Y:S06]  /*0160*/  BAR.SYNC.DEFER_BLOCKING 0x0 ;  /* 0x0000000000007b1d */ /* 0x000fec0000010000 */
[----:B--2---:R-:W2:Y:S01]  /*0170*/  ATOM.E.EXCH.128.STRONG.GPU PT, R8, desc[UR4][R2.64], R8 ;  /* 0x800000080208798a */ /* 0x004ea2000c1ef904 */
[----:B------:R-:W-:-:S02]  /*0180*/  IMAD R13, R5, 0x10, R0 ;  /* 0x00000010050d7824 */ /* 0x000fc400078e0200 */
[----:B------:R-:W-:-:S04]  /*0190*/  IMAD.WIDE.U32 R16, R4, 0x10, R16 ;  /* 0x0000001004107825 */ /* 0x000fc800078e0010 */
[----:B--2---:R-:W0:Y:S04]  /*01a0*/  ATOMS.EXCH.128 R12, [R13], R8 ;  /* 0x000000080d0c738c */ /* 0x004e280004000800 */
[----:B0-----:R-:W-:Y:S01]  /*01b0*/  ATOMG.E.EXCH.128.STRONG.GPU PT, RZ, desc[UR4][R16.64], R12 ;  /* 0x8000000c10ff79a8 */ /* 0x001fe2000c1ef904 */
[----:B------:R-:W-:Y:S05]  /*01c0*/  EXIT ;  /* 0x000000000000794d */ /* 0x000fea0003800000 */
.L_x_0:
[----:B------:R-:W-:-:S00]  /*01d0*/  BRA `(.L_x_0) ;  /* 0xfffffffc00fc7947 */ /* 0x000fc0000383ffff */
[----:B------:R-:W-:-:S00]  /*01e0*/  NOP ;  /* 0x0000000000007918 */ /* 0x000fc00000000000 */
        /* <DEDUP_REMOVED lines=9> */
.L_x_2:


//--------------------- .text.atomic_cas_kernel   --------------------------
	.section	.text.atomic_cas_kernel,"ax",@progbits
	.align	128
        .global         atomic_cas_kernel
        .type           atomic_cas_kernel,@function
        .size           atomic_cas_kernel,(.L_x_3 - atomic_cas_kernel)
        .other          atomic_cas_kernel,@"STO_CUDA_ENTRY STV_DEFAULT"
atomic_cas_kernel:
.text.atomic_cas_kernel:
[----:B------:R-:W-:Y:S01]  /*0000*/  LDC R1, c[0x0][0x37c] ;  /* 0x0000df00ff017b82 */ /* 0x000fe20000000800 */
[----:B------:R-:W0:Y:S01]  /*0010*/  S2R R2, SR_CgaCtaId ;  /* 0x0000000000027919 */ /* 0x000e220000008800 */
[----:B------:R-:W-:Y:S01]  /*0020*/  MOV R0, 0x400 ;  /* 0x0000040000007802 */ /* 0x000fe20000000f00 */
[----:B------:R-:W1:Y:S05]  /*0030*/  LDCU.64 UR4, c[0x0][0x380] ;  /* 0x00007000ff0477ac */ /* 0x000e6a0008000a00 */
[----:B------:R-:W2:Y:S01]  /*0040*/  LDC.64 R8, c[0x0][0x3a0] ;  /* 0x0000e800ff087b82 */ /* 0x000ea20000000a00 */
[----:B------:R-:W3:Y:S01]  /*0050*/  S2R R7, SR_SWINHI ;  /* 0x0000000000077919 */ /* 0x000ee20000002f00 */
[----:B------:R-:W4:Y:S06]  /*0060*/  S2R R4, SR_TID.X ;  /* 0x0000000000047919 */ /* 0x000f2c0000002100 */
[----:B------:R-:W2:Y:S01]  /*0070*/  LDC.64 R10, c[0x0][0x3a8] ;  /* 0x0000ea00ff0a7b82 */ /* 0x000ea20000000a00 */
[----:B------:R-:W5:Y:S01]  /*0080*/  S2R R5, SR_TID.Y ;  /* 0x0000000000057919 */ /* 0x000f620000002200 */
[----:B------:R-:W5:Y:S06]  /*0090*/  S2R R6, SR_TID.Z ;  /* 0x0000000000067919 */ /* 0x000f6c0000002300 */
[----:B------:R-:W2:Y:S08]  /*00a0*/  LDC.64 R12, c[0x0][0x390] ;  /* 0x0000e400ff0c7b82 */ /* 0x000eb00000000a00 */
        /* <DEDUP_REMOVED lines=9> */
[----:B-----5:R0:W-:Y:S02]  /*0140*/  STS.128 [R16], R4 ;  /* 0x0000000410007388 */ /* 0x0201e40000000c00 */
[C---:B------:R-:W-:Y:S01]  /*0150*/  IMAD.WIDE.U32 R2, R4.reuse, 0x10, R2 ;  /* 0x0000001004027825 */ /* 0x040fe200078e0002 */
[----:B------:R-:W-:Y:S06]  /*0160*/  BAR.SYNC.DEFER_BLOCKING 0x0 ;  /* 0x0000000000007b1d */ /* 0x000fec0000010000 */
[----:B--2---:R1:W2:Y:S01]  /*0170*/  ATOM.E.CAS.128.STRONG.GPU PT, R8, [R2], R8, R12 ;  /* 0x000000080208738b */ /* 0x0042a200001ee90c */
[----:B------:R-:W-:Y:S01]  /*0180*/  IMAD R0, R5, 0x10, R0 ;  /* 0x0000001005007824 */ /* 0x000fe200078e0200 */
[----:B-1----:R-:W2:Y:S08]  /*0190*/  LDC.64 R12, c[0x0][0x3a0] ;  /* 0x0000e800ff0c7b82 */ /* 0x002eb00000000a00 */
[----:B------:R-:W2:Y:S08]  /*01a0*/  LDC.64 R14, c[0x0][0x3a8] ;  /* 0x0000ea00ff0e7b82 */ /* 0x000eb00000000a00 */
[----:B------:R-:W0:Y:S02]  /*01b0*/  LDC.64 R2, c[0x0][0x380] ;  /* 0x0000e000ff027b82 */ /* 0x000e240000000a00 */
[----:B0-----:R-:W-:Y:S01]  /*01c0*/  IMAD.WIDE.U32 R4, R4, 0x10, R2 ;  /* 0x0000001004047825 */ /* 0x001fe200078e0002 */
[----:B--2---:R0:W1:Y:S05]  /*01d0*/  ATOMS.CAS.128 R8, [R0], R8, R12 ;  /* 0x000000080008738d */ /* 0x00406a000000080c */
[----:B0-----:R-:W1:Y:S08]  /*01e0*/  LDC.64 R12, c[0x0][0x3a0] ;  /* 0x0000e800ff0c7b82 */ /* 0x001e700000000a00 */
[----:B------:R-:W1:Y:S02]  /*01f0*/  LDC.64 R14, c[0x0][0x3a8] ;  /* 0x0000ea00ff0e7b82 */ /* 0x000e640000000a00 */
[----:B-1----:R-:W-:Y:S01]  /*0200*/  ATOMG.E.CAS.128.STRONG.GPU PT, RZ, [R4], R8, R12 ;  /* 0x0000000804ff73a9 */ /* 0x002fe200001ee90c */
[----:B------:R-:W-:Y:S05]  /*0210*/  EXIT ;  /* 0x000000000000794d */ /* 0x000fea0003800000 */
.L_x_1:
        /* <DEDUP_REMOVED lines=14> */
.L_x_3:


//--------------------- .nv.shared.atomic_exch_kernel --------------------------
	.section	.nv.shared.atomic_exch_kernel,"aw",@nobits
	.sectionflags	@""
	.align	16
.nv.shared.atomic_exch_kernel:
	.zero		3072


//--------------------- .nv.shared.reserved.0     --------------------------
	.section	.nv.shared.reserved.0,"aw",@nobits
	.weak		__nv_reservedSMEM_offset_0_alias
	.size		__nv_reservedSMEM_offset_0_alias, 0, 64
	.other		__nv_reservedSMEM_offset_0_alias,@"STO_CUDA_RESERVED_SHARED STV_DEFAULT"
__nv_reservedSMEM_offset_0_alias:
	.zero		0
	.zero		64


//--------------------- .nv.shared.atomic_cas_kernel --------------------------
	.section	.nv.shared.atomic_cas_kernel,"aw",@nobits
	.sectionflags	@""
	.align	16
.nv.shared.atomic_cas_kernel:
	.zero		3072


//--------------------- .nv.constant0.atomic_exch_kernel --------------------------
	.section	.nv.constant0.atomic_exch_kernel,"a",@progbits
	.sectionflags	@""
	.align	4
.nv.constant0.atomic_exch_kernel:
	.zero		928


//--------------------- .nv.constant0.atomic_cas_kernel --------------------------
	.section	.nv.constant0.atomic_cas_kernel,"a",@progbits
	.sectionflags	@""
	.align	4
.nv.constant0.atomic_cas_kernel:
	.zero		944


//--------------------- SYMBOLS --------------------------

	.type		.nv.reservedSmem.offset0,@object
	.size		.nv.reservedSmem.offset0,0x4
	.type		.nv.reservedSmem.cap,@object
	.size		.nv.reservedSmem.cap,0x4
